//
// Generated by NVIDIA NVVM Compiler
//
// Compiler Build ID: CL-36424714
// Cuda compilation tools, release 13.0, V13.0.88
// Based on NVVM 20.0.0
//

.version 9.0
.target sm_100
.address_size 64

	// .globl	_ZN6cuBERT12kernel_tanh_EPfi

.visible .entry _ZN6cuBERT12kernel_tanh_EPfi(
	.param .u64 .ptr .align 1 _ZN6cuBERT12kernel_tanh_EPfi_param_0,
	.param .u32 _ZN6cuBERT12kernel_tanh_EPfi_param_1
)
{
	.reg .pred 	%p<4>;
	.reg .b32 	%r<6>;
	.reg .b32 	%f<17>;
	.reg .b64 	%rd<6>;

	ld.param.u64 	%rd1, [_ZN6cuBERT12kernel_tanh_EPfi_param_0];
	ld.param.u32 	%r2, [_ZN6cuBERT12kernel_tanh_EPfi_param_1];
	mov.u32 	%r3, %ctaid.x;
	mov.u32 	%r4, %ntid.x;
	mov.u32 	%r5, %tid.x;
	mad.lo.s32 	%r1, %r3, %r4, %r5;
	setp.ge.s32 	%p1, %r1, %r2;
	@%p1 bra 	$L__BB0_2;
	cvta.to.global.u64 	%rd3, %rd1;
	mul.wide.s32 	%rd4, %r1, 4;
	add.s64 	%rd2, %rd1, %rd4;
	// begin inline asm
	ld.global.nc.f32 %f1, [%rd2];
	// end inline asm
	abs.f32 	%f2, %f1;
	mul.f32 	%f3, %f2, 0f4038AA3B;
	ex2.approx.ftz.f32 	%f4, %f3;
	add.f32 	%f5, %f4, 0f3F800000;
	rcp.approx.ftz.f32 	%f6, %f5;
	fma.rn.f32 	%f7, %f6, 0fC0000000, 0f3F800000;
	setp.ge.f32 	%p2, %f2, 0f41102CB4;
	selp.f32 	%f8, 0f3F800000, %f7, %p2;
	copysign.f32 	%f9, %f1, %f8;
	mul.f32 	%f10, %f1, %f1;
	fma.rn.f32 	%f11, %f10, 0f3C80F082, 0fBD563CAE;
	fma.rn.f32 	%f12, %f11, %f10, 0f3E085941;
	fma.rn.f32 	%f13, %f12, %f10, 0fBEAAA9ED;
	fma.rn.f32 	%f14, %f13, %f10, 0f00000000;
	fma.rn.f32 	%f15, %f14, %f1, %f1;
	setp.ge.f32 	%p3, %f2, 0f3F19999A;
	selp.f32 	%f16, %f9, %f15, %p3;
	add.s64 	%rd5, %rd3, %rd4;
	st.global.f32 	[%rd5], %f16;
$L__BB0_2:
	ret;

}


// ===== COMPILED SASS (sm_100) =====

	.target	sm_100

	.elftype	@"ET_EXEC"


//--------------------- .note.nv.tkinfo           --------------------------
	.section	.note.nv.tkinfo,"",@"SHT_NOTE"
	.sectionflags	@"SHF_NOTE_NV_TKINFO"
	.tkinfo
        /*0018*/ 	.word	0x00000002
        /*0030*/ 	.string	""
        /*0030*/ 	.string	"ptxas"
        /*0030*/ 	.string	"Cuda compilation tools, release 13.0, V13.0.88"
        /*0030*/ 	.string	"Build cuda_13.0.r13.0/compiler.36424714_0"
        /*0030*/ 	.string	"-arch sm_100 -m 64 "



//--------------------- .note.nv.cuinfo           --------------------------
	.section	.note.nv.cuinfo,"",@"SHT_NOTE"
	.sectionflags	@"SHF_NOTE_NV_CUINFO"
        /*0018*/ 	.short	0x0002
        /*001a*/ 	.short	0x0064
        /*001c*/ 	.short	0x0082
	.zero		2


//--------------------- .nv.info                  --------------------------
	.section	.nv.info,"",@"SHT_CUDA_INFO"
	.align	4


	//----- nvinfo : EIATTR_REGCOUNT
	.align		4
        /*0000*/ 	.byte	0x04, 0x2f
        /*0002*/ 	.short	(.L_1 - .L_0)
	.align		4
.L_0:
        /*0004*/ 	.word	index@(_ZN6cuBERT12kernel_tanh_EPfi)
        /*0008*/ 	.word	0x0000000c


	//----- nvinfo : EIATTR_FRAME_SIZE
	.align		4
.L_1:
        /*000c*/ 	.byte	0x04, 0x11
        /*000e*/ 	.short	(.L_3 - .L_2)
	.align		4
.L_2:
        /*0010*/ 	.word	index@(_ZN6cuBERT12kernel_tanh_EPfi)
        /*0014*/ 	.word	0x00000000


	//----- nvinfo : EIATTR_MIN_STACK_SIZE
	.align		4
.L_3:
        /*0018*/ 	.byte	0x04, 0x12
        /*001a*/ 	.short	(.L_5 - .L_4)
	.align		4
.L_4:
        /*001c*/ 	.word	index@(_ZN6cuBERT12kernel_tanh_EPfi)
        /*0020*/ 	.word	0x00000000
.L_5:


//--------------------- .nv.compat                --------------------------
	.section	.nv.compat,"",@"SHT_CUDA_COMPAT_INFO"
	.align	4
        /*0000*/ 	.byte	0x02, 0x09, 0x00, 0x00, 0x02, 0x02, 0x01, 0x00, 0x02, 0x05, 0x05, 0x00, 0x03, 0x07, 0x01, 0x01
        /*0010*/ 	.byte	0x02, 0x03, 0x00, 0x00, 0x02, 0x06, 0x01, 0x00, 0x04, 0x0b, 0x08, 0x00, 0x01, 0x00, 0x00, 0x00
        /*0020*/ 	.byte	0x00, 0x00, 0x00, 0x00


//--------------------- .nv.info._ZN6cuBERT12kernel_tanh_EPfi --------------------------
	.section	.nv.info._ZN6cuBERT12kernel_tanh_EPfi,"",@"SHT_CUDA_INFO"
	.sectionflags	@""
	.align	4


	//----- nvinfo : EIATTR_CUDA_API_VERSION
	.align		4
        /*0000*/ 	.byte	0x04, 0x37
        /*0002*/ 	.short	(.L_7 - .L_6)
.L_6:
        /*0004*/ 	.word	0x00000082


	//----- nvinfo : EIATTR_KPARAM_INFO
	.align		4
.L_7:
        /*0008*/ 	.byte	0x04, 0x17
        /*000a*/ 	.short	(.L_9 - .L_8)
.L_8:
        /*000c*/ 	.word	0x00000000
        /*0010*/ 	.short	0x0001
        /*0012*/ 	.short	0x0008
        /*0014*/ 	.byte	0x00, 0xf0, 0x11, 0x00


	//----- nvinfo : EIATTR_KPARAM_INFO
	.align		4
.L_9:
        /*0018*/ 	.byte	0x04, 0x17
        /*001a*/ 	.short	(.L_11 - .L_10)
.L_10:
        /*001c*/ 	.word	0x00000000
        /*0020*/ 	.short	0x0000
        /*0022*/ 	.short	0x0000
        /*0024*/ 	.byte	0x00, 0xf5, 0x21, 0x00


	//----- nvinfo : EIATTR_SPARSE_MMA_MASK
	.align		4
.L_11:
        /*0028*/ 	.byte	0x03, 0x50
        /*002a*/ 	.short	0x0000


	//----- nvinfo : EIATTR_MAXREG_COUNT
	.align		4
        /*002c*/ 	.byte	0x03, 0x1b
        /*002e*/ 	.short	0x00ff


	//----- nvinfo : EIATTR_MERCURY_ISA_VERSION
	.align		4
        /*0030*/ 	.byte	0x03, 0x5f
        /*0032*/ 	.short	0x0101


	//----- nvinfo : EIATTR_VRC_CTA_INIT_COUNT
	.align		4
        /*0034*/ 	.byte	0x02, 0x4a
	.zero		1
	.zero		1


	//----- nvinfo : EIATTR_EXIT_INSTR_OFFSETS
	.align		4
        /*0038*/ 	.byte	0x04, 0x1c
        /*003a*/ 	.short	(.L_13 - .L_12)


	//   ....[0]....
.L_12:
        /*003c*/ 	.word	0x00000070


	//   ....[1]....
        /*0040*/ 	.word	0x000001e0


	//----- nvinfo : EIATTR_CBANK_PARAM_SIZE
	.align		4
.L_13:
        /*0044*/ 	.byte	0x03, 0x19
        /*0046*/ 	.short	0x000c


	//----- nvinfo : EIATTR_PARAM_CBANK
	.align		4
        /*0048*/ 	.byte	0x04, 0x0a
        /*004a*/ 	.short	(.L_15 - .L_14)
	.align		4
.L_14:
        /*004c*/ 	.word	index@(.nv.constant0._ZN6cuBERT12kernel_tanh_EPfi)
        /*0050*/ 	.short	0x0380
        /*0052*/ 	.short	0x000c


	//----- nvinfo : EIATTR_SW_WAR
	.align		4
.L_15:
        /*0054*/ 	.byte	0x04, 0x36
        /*0056*/ 	.short	(.L_17 - .L_16)
.L_16:
        /*0058*/ 	.word	0x00000008
.L_17:


//--------------------- .nv.callgraph             --------------------------
	.section	.nv.callgraph,"",@"SHT_CUDA_CALLGRAPH"
	.align	4
	.sectionentsize	8
	.align		4
        /*0000*/ 	.word	0x00000000
	.align		4
        /*0004*/ 	.word	0xffffffff
	.align		4
        /*0008*/ 	.word	0x00000000
	.align		4
        /*000c*/ 	.word	0xfffffffe
	.align		4
        /*0010*/ 	.word	0x00000000
	.align		4
        /*0014*/ 	.word	0xfffffffd
	.align		4
        /*0018*/ 	.word	0x00000000
	.align		4
        /*001c*/ 	.word	0xfffffffc


//--------------------- .text._ZN6cuBERT12kernel_tanh_EPfi --------------------------
	.section	.text._ZN6cuBERT12kernel_tanh_EPfi,"ax",@progbits
	.align	128
        .global         _ZN6cuBERT12kernel_tanh_EPfi
        .type           _ZN6cuBERT12kernel_tanh_EPfi,@function
        .size           _ZN6cuBERT12kernel_tanh_EPfi,(.L_x_1 - _ZN6cuBERT12kernel_tanh_EPfi)
        .other          _ZN6cuBERT12kernel_tanh_EPfi,@"STO_CUDA_ENTRY STV_DEFAULT"
_ZN6cuBERT12kernel_tanh_EPfi:
.text._ZN6cuBERT12kernel_tanh_EPfi:
[----:B------:R-:W-:Y:S01]  /*0000*/  LDC R1, c[0x0][0x37c] ;  /* 0x0000df00ff017b82 */ /* 0x000fe20000000800 */
[----:B------:R-:W0:Y:S07]  /*0010*/  S2R R0, SR_TID.X ;  /* 0x0000000000007919 */ /* 0x000e2e0000002100 */
[----:B------:R-:W0:Y:S01]  /*0020*/  S2UR UR4, SR_CTAID.X ;  /* 0x00000000000479c3 */ /* 0x000e220000002500 */
[----:B------:R-:W1:Y:S07]  /*0030*/  LDCU UR5, c[0x0][0x388] ;  /* 0x00007100ff0577ac */ /* 0x000e6e0008000800 */
[----:B------:R-:W0:Y:S02]  /*0040*/  LDC R5, c[0x0][0x360] ;  /* 0x0000d800ff057b82 */ /* 0x000e240000000800 */
[----:B0-----:R-:W-:-:S05]  /*0050*/  IMAD R5, R5, UR4, R0 ;  /* 0x0000000405057c24 */ /* 0x001fca000f8e0200 */
[----:B-1----:R-:W-:-:S13]  /*0060*/  ISETP.GE.AND P0, PT, R5, UR5, PT ;  /* 0x0000000505007c0c */ /* 0x002fda000bf06270 */
[----:B------:R-:W-:Y:S05]  /*0070*/  @P0 EXIT ;  /* 0x000000000000094d */ /* 0x000fea0003800000 */
[----:B------:R-:W0:Y:S01]  /*0080*/  LDC.64 R2, c[0x0][0x380] ;  /* 0x0000e000ff027b82 */ /* 0x000e220000000a00 */
[----:B------:R-:W1:Y:S01]  /*0090*/  LDCU.64 UR4, c[0x0][0x358] ;  /* 0x00006b00ff0477ac */ /* 0x000e620008000a00 */
[----:B0-----:R-:W-:-:S05]  /*00a0*/  IMAD.WIDE R2, R5, 0x4, R2 ;  /* 0x0000000405027825 */ /* 0x001fca00078e0202 */
[----:B-1----:R-:W2:Y:S01]  /*00b0*/  LDG.E.CONSTANT R4, desc[UR4][R2.64] ;  /* 0x0000000402047981 */ /* 0x002ea2000c1e9900 */
[----:B------:R-:W-:Y:S01]  /*00c0*/  HFMA2 R8, -RZ, RZ, 1.125, -9232 ;  /* 0x3c80f082ff087431 */ /* 0x000fe200000001ff */
[----:B------:R-:W-:Y:S01]  /*00d0*/  MOV R6, 0x3f800000 ;  /* 0x3f80000000067802 */ /* 0x000fe20000000f00 */
[C---:B--2---:R-:W-:Y:S01]  /*00e0*/  FMUL R0, |R4|.reuse, 2.8853900432586669922 ;  /* 0x4038aa3b04007820 */ /* 0x044fe20000400200 */
[C---:B------:R-:W-:Y:S01]  /*00f0*/  FMUL R9, R4.reuse, R4 ;  /* 0x0000000404097220 */ /* 0x040fe20000400000 */
[C---:B------:R-:W-:Y:S02]  /*0100*/  FSETP.GE.AND P1, PT, |R4|.reuse, 0.60000002384185791016, PT ;  /* 0x3f19999a0400780b */ /* 0x040fe40003f26200 */
[----:B------:R-:W-:Y:S01]  /*0110*/  FSETP.GE.AND P0, PT, |R4|, 9.010913848876953125, PT ;  /* 0x41102cb40400780b */ /* 0x000fe20003f06200 */
[C---:B------:R-:W-:Y:S01]  /*0120*/  FFMA R8, R9.reuse, R8, -0.052303962409496307373 ;  /* 0xbd563cae09087423 */ /* 0x040fe20000000008 */
[----:B------:R-:W0:Y:S03]  /*0130*/  MUFU.EX2 R0, R0 ;  /* 0x0000000000007308 */ /* 0x000e260000000800 */
[----:B------:R-:W-:Y:S01]  /*0140*/  FFMA R8, R9, R8, 0.1331529766321182251 ;  /* 0x3e08594109087423 */ /* 0x000fe20000000008 */
[----:B0-----:R-:W-:-:S03]  /*0150*/  FADD R5, R0, 1 ;  /* 0x3f80000000057421 */ /* 0x001fc60000000000 */
[----:B------:R-:W-:-:S04]  /*0160*/  FFMA R0, R9, R8, -0.33332768082618713379 ;  /* 0xbeaaa9ed09007423 */ /* 0x000fc80000000008 */
[----:B------:R-:W-:Y:S01]  /*0170*/  FFMA R9, R9, R0, RZ ;  /* 0x0000000009097223 */ /* 0x000fe200000000ff */
[----:B------:R-:W0:Y:S02]  /*0180*/  MUFU.RCP R5, R5 ;  /* 0x0000000500057308 */ /* 0x000e240000001000 */
[----:B0-----:R-:W-:-:S05]  /*0190*/  FFMA R6, R5, -2, R6 ;  /* 0xc000000005067823 */ /* 0x001fca0000000006 */
[----:B------:R-:W-:-:S04]  /*01a0*/  FSEL R7, R6, 1, !P0 ;  /* 0x3f80000006077808 */ /* 0x000fc80004000000 */
[--C-:B------:R-:W-:Y:S01]  /*01b0*/  LOP3.LUT R7, R7, 0x80000000, R4.reuse, 0xb8, !PT ;  /* 0x8000000007077812 */ /* 0x100fe200078eb804 */
[----:B------:R-:W-:-:S05]  /*01c0*/  @!P1 FFMA R7, R4, R9, R4 ;  /* 0x0000000904079223 */ /* 0x000fca0000000004 */
[----:B------:R-:W-:Y:S01]  /*01d0*/  STG.E desc[UR4][R2.64], R7 ;  /* 0x0000000702007986 */ /* 0x000fe2000c101904 */
[----:B------:R-:W-:Y:S05]  /*01e0*/  EXIT ;  /* 0x000000000000794d */ /* 0x000fea0003800000 */
.L_x_0:
[----:B------:R-:W-:-:S00]  /*01f0*/  BRA `(.L_x_0) ;  /* 0xfffffffc00fc7947 */ /* 0x000fc0000383ffff */
[----:B------:R-:W-:-:S00]  /*0200*/  NOP ;  /* 0x0000000000007918 */ /* 0x000fc00000000000 */
[----:B------:R-:W-:-:S00]  /*0210*/  NOP ;  /* 0x0000000000007918 */ /* 0x000fc00000000000 */
[----:B------:R-:W-:-:S00]  /*0220*/  NOP ;  /* 0x0000000000007918 */ /* 0x000fc00000000000 */
[----:B------:R-:W-:-:S00]  /*0230*/  NOP ;  /* 0x0000000000007918 */ /* 0x000fc00000000000 */
[----:B------:R-:W-:-:S00]  /*0240*/  NOP ;  /* 0x0000000000007918 */ /* 0x000fc00000000000 */
[----:B------:R-:W-:-:S00]  /*0250*/  NOP ;  /* 0x0000000000007918 */ /* 0x000fc00000000000 */
[----:B------:R-:W-:-:S00]  /*0260*/  NOP ;  /* 0x0000000000007918 */ /* 0x000fc00000000000 */
[----:B------:R-:W-:-:S00]  /*0270*/  NOP ;  /* 0x0000000000007918 */ /* 0x000fc00000000000 */
.L_x_1:


//--------------------- .nv.shared.reserved.0     --------------------------
	.section	.nv.shared.reserved.0,"aw",@nobits
	.weak		__nv_reservedSMEM_offset_0_alias
	.size		__nv_reservedSMEM_offset_0_alias, 0, 64
	.other		__nv_reservedSMEM_offset_0_alias,@"STO_CUDA_RESERVED_SHARED STV_DEFAULT"
__nv_reservedSMEM_offset_0_alias:
	.zero		0
	.zero		64


//--------------------- .nv.constant0._ZN6cuBERT12kernel_tanh_EPfi --------------------------
	.section	.nv.constant0._ZN6cuBERT12kernel_tanh_EPfi,"a",@progbits
	.sectionflags	@""
	.align	4
.nv.constant0._ZN6cuBERT12kernel_tanh_EPfi:
	.zero		908


//--------------------- SYMBOLS --------------------------

	.type		.nv.reservedSmem.offset0,@object
	.size		.nv.reservedSmem.offset0,0x4
